//
// Generated by NVIDIA NVVM Compiler
//
// Compiler Build ID: CL-36424714
// Cuda compilation tools, release 13.0, V13.0.88
// Based on NVVM 20.0.0
//

.version 9.0
.target sm_100
.address_size 64

	// .globl	_Z4bakeiPP6MinutePi

.visible .entry _Z4bakeiPP6MinutePi(
	.param .u32 _Z4bakeiPP6MinutePi_param_0,
	.param .u64 .ptr .align 1 _Z4bakeiPP6MinutePi_param_1,
	.param .u64 .ptr .align 1 _Z4bakeiPP6MinutePi_param_2
)
{
	.reg .b32 	%r<5>;
	.reg .b64 	%rd<5>;

	ld.param.u64 	%rd1, [_Z4bakeiPP6MinutePi_param_2];
	cvta.to.global.u64 	%rd2, %rd1;
	mov.u32 	%r1, %tid.x;
	mov.u32 	%r2, %ctaid.x;
	mad.lo.s32 	%r3, %r2, 162, %r1;
	mul.wide.u32 	%rd3, %r3, 4;
	add.s64 	%rd4, %rd2, %rd3;
	mov.b32 	%r4, 69;
	st.global.u32 	[%rd4], %r4;
	ret;

}


// ===== COMPILED SASS (sm_100) =====

	.target	sm_100

	.elftype	@"ET_EXEC"


//--------------------- .note.nv.tkinfo           --------------------------
	.section	.note.nv.tkinfo,"",@"SHT_NOTE"
	.sectionflags	@"SHF_NOTE_NV_TKINFO"
	.tkinfo
        /*0018*/ 	.word	0x00000002
        /*0030*/ 	.string	""
        /*0030*/ 	.string	"ptxas"
        /*0030*/ 	.string	"Cuda compilation tools, release 13.0, V13.0.88"
        /*0030*/ 	.string	"Build cuda_13.0.r13.0/compiler.36424714_0"
        /*0030*/ 	.string	"-arch sm_100 -m 64 "



//--------------------- .note.nv.cuinfo           --------------------------
	.section	.note.nv.cuinfo,"",@"SHT_NOTE"
	.sectionflags	@"SHF_NOTE_NV_CUINFO"
        /*0018*/ 	.short	0x0002
        /*001a*/ 	.short	0x0064
        /*001c*/ 	.short	0x0082
	.zero		2


//--------------------- .nv.info                  --------------------------
	.section	.nv.info,"",@"SHT_CUDA_INFO"
	.align	4


	//----- nvinfo : EIATTR_REGCOUNT
	.align		4
        /*0000*/ 	.byte	0x04, 0x2f
        /*0002*/ 	.short	(.L_1 - .L_0)
	.align		4
.L_0:
        /*0004*/ 	.word	index@(_Z4bakeiPP6MinutePi)
        /*0008*/ 	.word	0x0000000a


	//----- nvinfo : EIATTR_FRAME_SIZE
	.align		4
.L_1:
        /*000c*/ 	.byte	0x04, 0x11
        /*000e*/ 	.short	(.L_3 - .L_2)
	.align		4
.L_2:
        /*0010*/ 	.word	index@(_Z4bakeiPP6MinutePi)
        /*0014*/ 	.word	0x00000000


	//----- nvinfo : EIATTR_MIN_STACK_SIZE
	.align		4
.L_3:
        /*0018*/ 	.byte	0x04, 0x12
        /*001a*/ 	.short	(.L_5 - .L_4)
	.align		4
.L_4:
        /*001c*/ 	.word	index@(_Z4bakeiPP6MinutePi)
        /*0020*/ 	.word	0x00000000
.L_5:


//--------------------- .nv.compat                --------------------------
	.section	.nv.compat,"",@"SHT_CUDA_COMPAT_INFO"
	.align	4
        /*0000*/ 	.byte	0x02, 0x09, 0x00, 0x00, 0x02, 0x02, 0x01, 0x00, 0x02, 0x05, 0x05, 0x00, 0x03, 0x07, 0x01, 0x01
        /*0010*/ 	.byte	0x02, 0x03, 0x00, 0x00, 0x02, 0x06, 0x01, 0x00, 0x04, 0x0b, 0x08, 0x00, 0x09, 0x00, 0x00, 0x00
        /*0020*/ 	.byte	0x00, 0x00, 0x00, 0x00


//--------------------- .nv.info._Z4bakeiPP6MinutePi --------------------------
	.section	.nv.info._Z4bakeiPP6MinutePi,"",@"SHT_CUDA_INFO"
	.sectionflags	@""
	.align	4


	//----- nvinfo : EIATTR_CUDA_API_VERSION
	.align		4
        /*0000*/ 	.byte	0x04, 0x37
        /*0002*/ 	.short	(.L_7 - .L_6)
.L_6:
        /*0004*/ 	.word	0x00000082


	//----- nvinfo : EIATTR_KPARAM_INFO
	.align		4
.L_7:
        /*0008*/ 	.byte	0x04, 0x17
        /*000a*/ 	.short	(.L_9 - .L_8)
.L_8:
        /*000c*/ 	.word	0x00000000
        /*0010*/ 	.short	0x0002
        /*0012*/ 	.short	0x0010
        /*0014*/ 	.byte	0x00, 0xf5, 0x21, 0x00


	//----- nvinfo : EIATTR_KPARAM_INFO
	.align		4
.L_9:
        /*0018*/ 	.byte	0x04, 0x17
        /*001a*/ 	.short	(.L_11 - .L_10)
.L_10:
        /*001c*/ 	.word	0x00000000
        /*0020*/ 	.short	0x0001
        /*0022*/ 	.short	0x0008
        /*0024*/ 	.byte	0x00, 0xf5, 0x21, 0x00


	//----- nvinfo : EIATTR_KPARAM_INFO
	.align		4
.L_11:
        /*0028*/ 	.byte	0x04, 0x17
        /*002a*/ 	.short	(.L_13 - .L_12)
.L_12:
        /*002c*/ 	.word	0x00000000
        /*0030*/ 	.short	0x0000
        /*0032*/ 	.short	0x0000
        /*0034*/ 	.byte	0x00, 0xf0, 0x11, 0x00


	//----- nvinfo : EIATTR_SPARSE_MMA_MASK
	.align		4
.L_13:
        /*0038*/ 	.byte	0x03, 0x50
        /*003a*/ 	.short	0x0000


	//----- nvinfo : EIATTR_MAXREG_COUNT
	.align		4
        /*003c*/ 	.byte	0x03, 0x1b
        /*003e*/ 	.short	0x00ff


	//----- nvinfo : EIATTR_MERCURY_ISA_VERSION
	.align		4
        /*0040*/ 	.byte	0x03, 0x5f
        /*0042*/ 	.short	0x0101


	//----- nvinfo : EIATTR_VRC_CTA_INIT_COUNT
	.align		4
        /*0044*/ 	.byte	0x02, 0x4a
	.zero		1
	.zero		1


	//----- nvinfo : EIATTR_EXIT_INSTR_OFFSETS
	.align		4
        /*0048*/ 	.byte	0x04, 0x1c
        /*004a*/ 	.short	(.L_15 - .L_14)


	//   ....[0]....
.L_14:
        /*004c*/ 	.word	0x00000090


	//----- nvinfo : EIATTR_CBANK_PARAM_SIZE
	.align		4
.L_15:
        /*0050*/ 	.byte	0x03, 0x19
        /*0052*/ 	.short	0x0018


	//----- nvinfo : EIATTR_PARAM_CBANK
	.align		4
        /*0054*/ 	.byte	0x04, 0x0a
        /*0056*/ 	.short	(.L_17 - .L_16)
	.align		4
.L_16:
        /*0058*/ 	.word	index@(.nv.constant0._Z4bakeiPP6MinutePi)
        /*005c*/ 	.short	0x0380
        /*005e*/ 	.short	0x0018


	//----- nvinfo : EIATTR_SW_WAR
	.align		4
.L_17:
        /*0060*/ 	.byte	0x04, 0x36
        /*0062*/ 	.short	(.L_19 - .L_18)
.L_18:
        /*0064*/ 	.word	0x00000008
.L_19:


//--------------------- .nv.callgraph             --------------------------
	.section	.nv.callgraph,"",@"SHT_CUDA_CALLGRAPH"
	.align	4
	.sectionentsize	8
	.align		4
        /*0000*/ 	.word	0x00000000
	.align		4
        /*0004*/ 	.word	0xffffffff
	.align		4
        /*0008*/ 	.word	0x00000000
	.align		4
        /*000c*/ 	.word	0xfffffffe
	.align		4
        /*0010*/ 	.word	0x00000000
	.align		4
        /*0014*/ 	.word	0xfffffffd
	.align		4
        /*0018*/ 	.word	0x00000000
	.align		4
        /*001c*/ 	.word	0xfffffffc


//--------------------- .text._Z4bakeiPP6MinutePi --------------------------
	.section	.text._Z4bakeiPP6MinutePi,"ax",@progbits
	.align	128
        .global         _Z4bakeiPP6MinutePi
        .type           _Z4bakeiPP6MinutePi,@function
        .size           _Z4bakeiPP6MinutePi,(.L_x_1 - _Z4bakeiPP6MinutePi)
        .other          _Z4bakeiPP6MinutePi,@"STO_CUDA_ENTRY STV_DEFAULT"
_Z4bakeiPP6MinutePi:
.text._Z4bakeiPP6MinutePi:
[----:B------:R-:W-:Y:S01]  /*0000*/  LDC R1, c[0x0][0x37c] ;  /* 0x0000df00ff017b82 */ /* 0x000fe20000000800 */
[----:B------:R-:W0:Y:S07]  /*0010*/  S2R R5, SR_TID.X ;  /* 0x0000000000057919 */ /* 0x000e2e0000002100 */
[----:B------:R-:W1:Y:S01]  /*0020*/  LDC.64 R2, c[0x0][0x390] ;  /* 0x0000e400ff027b82 */ /* 0x000e620000000a00 */
[----:B------:R-:W2:Y:S01]  /*0030*/  LDCU.64 UR4, c[0x0][0x358] ;  /* 0x00006b00ff0477ac */ /* 0x000ea20008000a00 */
[----:B------:R-:W-:Y:S01]  /*0040*/  HFMA2 R7, -RZ, RZ, 0, 4.112720489501953125e-06 ;  /* 0x00000045ff077431 */ /* 0x000fe200000001ff */
[----:B------:R-:W0:Y:S02]  /*0050*/  S2R R0, SR_CTAID.X ;  /* 0x0000000000007919 */ /* 0x000e240000002500 */
[----:B0-----:R-:W-:-:S04]  /*0060*/  IMAD R5, R0, 0xa2, R5 ;  /* 0x000000a200057824 */ /* 0x001fc800078e0205 */
[----:B-1----:R-:W-:-:S05]  /*0070*/  IMAD.WIDE.U32 R2, R5, 0x4, R2 ;  /* 0x0000000405027825 */ /* 0x002fca00078e0002 */
[----:B--2---:R-:W-:Y:S01]  /*0080*/  STG.E desc[UR4][R2.64], R7 ;  /* 0x0000000702007986 */ /* 0x004fe2000c101904 */
[----:B------:R-:W-:Y:S05]  /*0090*/  EXIT ;  /* 0x000000000000794d */ /* 0x000fea0003800000 */
.L_x_0:
[----:B------:R-:W-:-:S00]  /*00a0*/  BRA `(.L_x_0) ;  /* 0xfffffffc00fc7947 */ /* 0x000fc0000383ffff */
[----:B------:R-:W-:-:S00]  /*00b0*/  NOP ;  /* 0x0000000000007918 */ /* 0x000fc00000000000 */
        /* <DEDUP_REMOVED lines=12> */
.L_x_1:


//--------------------- .nv.shared.reserved.0     --------------------------
	.section	.nv.shared.reserved.0,"aw",@nobits
	.weak		__nv_reservedSMEM_offset_0_alias
	.size		__nv_reservedSMEM_offset_0_alias, 0, 64
	.other		__nv_reservedSMEM_offset_0_alias,@"STO_CUDA_RESERVED_SHARED STV_DEFAULT"
__nv_reservedSMEM_offset_0_alias:
	.zero		0
	.zero		64


//--------------------- .nv.constant0._Z4bakeiPP6MinutePi --------------------------
	.section	.nv.constant0._Z4bakeiPP6MinutePi,"a",@progbits
	.sectionflags	@""
	.align	4
.nv.constant0._Z4bakeiPP6MinutePi:
	.zero		920


//--------------------- SYMBOLS --------------------------

	.type		.nv.reservedSmem.offset0,@object
	.size		.nv.reservedSmem.offset0,0x4
